	.headerflags	@"EF_CUDA_TEXMODE_UNIFIED EF_CUDA_64BIT_ADDRESS EF_CUDA_ACCELERATORS EF_CUDA_SM90 EF_CUDA_VIRTUAL_SM(EF_CUDA_SM90)"
	.elftype	@"ET_EXEC"


//--------------------- .nv.info                  --------------------------
	.section	.nv.info,"",@"SHT_CUDA_INFO"
	.align	4


	//----- nvinfo : EIATTR_REGCOUNT
	.align		4
        /*0000*/ 	.byte	0x04, 0x2f
        /*0002*/ 	.short	(.L_1 - .L_0)
	.align		4
.L_0:
        /*0004*/ 	.word	index@(triton_poi_fused_add_unsqueeze_5)
        /*0008*/ 	.word	0x00000050


	//----- nvinfo : EIATTR_MIN_STACK_SIZE
	.align		4
.L_1:
        /*000c*/ 	.byte	0x04, 0x12
        /*000e*/ 	.short	(.L_3 - .L_2)
	.align		4
.L_2:
        /*0010*/ 	.word	index@(triton_poi_fused_add_unsqueeze_5)
        /*0014*/ 	.word	0x00000000


	//----- nvinfo : EIATTR_FRAME_SIZE
	.align		4
.L_3:
        /*0018*/ 	.byte	0x04, 0x11
        /*001a*/ 	.short	(.L_5 - .L_4)
	.align		4
.L_4:
        /*001c*/ 	.word	index@(triton_poi_fused_add_unsqueeze_5)
        /*0020*/ 	.word	0x00000000


	//----- nvinfo : EIATTR_MIN_STACK_SIZE
	.align		4
.L_5:
        /*0024*/ 	.byte	0x04, 0x12
        /*0026*/ 	.short	(.L_7 - .L_6)
	.align		4
.L_6:
        /*0028*/ 	.word	index@(triton_poi_fused_add_unsqueeze_5)
        /*002c*/ 	.word	0x00000000
.L_7:


//--------------------- .nv.info.triton_poi_fused_add_unsqueeze_5 --------------------------
	.section	.nv.info.triton_poi_fused_add_unsqueeze_5,"",@"SHT_CUDA_INFO"
	.sectionflags	@""
	.align	4


	//----- nvinfo : EIATTR_CUDA_API_VERSION
	.align		4
        /*0000*/ 	.byte	0x04, 0x37
        /*0002*/ 	.short	(.L_9 - .L_8)
.L_8:
        /*0004*/ 	.word	0x0000007c


	//----- nvinfo : EIATTR_KPARAM_INFO
	.align		4
.L_9:
        /*0008*/ 	.byte	0x04, 0x17
        /*000a*/ 	.short	(.L_11 - .L_10)
.L_10:
        /*000c*/ 	.word	0x00000000
        /*0010*/ 	.short	0x0009
        /*0012*/ 	.short	0x0044
        /*0014*/ 	.byte	0x00, 0xf0, 0x11, 0x00


	//----- nvinfo : EIATTR_KPARAM_INFO
	.align		4
.L_11:
        /*0018*/ 	.byte	0x04, 0x17
        /*001a*/ 	.short	(.L_13 - .L_12)
.L_12:
        /*001c*/ 	.word	0x00000000
        /*0020*/ 	.short	0x0008
        /*0022*/ 	.short	0x0040
        /*0024*/ 	.byte	0x00, 0xf0, 0x11, 0x00


	//----- nvinfo : EIATTR_KPARAM_INFO
	.align		4
.L_13:
        /*0028*/ 	.byte	0x04, 0x17
        /*002a*/ 	.short	(.L_15 - .L_14)
.L_14:
        /*002c*/ 	.word	0x00000000
        /*0030*/ 	.short	0x0007
        /*0032*/ 	.short	0x0038
        /*0034*/ 	.byte	0x00, 0xf4, 0x21, 0x00


	//----- nvinfo : EIATTR_KPARAM_INFO
	.align		4
.L_15:
        /*0038*/ 	.byte	0x04, 0x17
        /*003a*/ 	.short	(.L_17 - .L_16)
.L_16:
        /*003c*/ 	.word	0x00000000
        /*0040*/ 	.short	0x0006
        /*0042*/ 	.short	0x0030
        /*0044*/ 	.byte	0x00, 0xf4, 0x21, 0x00


	//----- nvinfo : EIATTR_KPARAM_INFO
	.align		4
.L_17:
        /*0048*/ 	.byte	0x04, 0x17
        /*004a*/ 	.short	(.L_19 - .L_18)
.L_18:
        /*004c*/ 	.word	0x00000000
        /*0050*/ 	.short	0x0005
        /*0052*/ 	.short	0x0028
        /*0054*/ 	.byte	0x00, 0xf4, 0x21, 0x00


	//----- nvinfo : EIATTR_KPARAM_INFO
	.align		4
.L_19:
        /*0058*/ 	.byte	0x04, 0x17
        /*005a*/ 	.short	(.L_21 - .L_20)
.L_20:
        /*005c*/ 	.word	0x00000000
        /*0060*/ 	.short	0x0004
        /*0062*/ 	.short	0x0020
        /*0064*/ 	.byte	0x00, 0xf4, 0x21, 0x00


	//----- nvinfo : EIATTR_KPARAM_INFO
	.align		4
.L_21:
        /*0068*/ 	.byte	0x04, 0x17
        /*006a*/ 	.short	(.L_23 - .L_22)
.L_22:
        /*006c*/ 	.word	0x00000000
        /*0070*/ 	.short	0x0003
        /*0072*/ 	.short	0x0018
        /*0074*/ 	.byte	0x00, 0xf4, 0x21, 0x00


	//----- nvinfo : EIATTR_KPARAM_INFO
	.align		4
.L_23:
        /*0078*/ 	.byte	0x04, 0x17
        /*007a*/ 	.short	(.L_25 - .L_24)
.L_24:
        /*007c*/ 	.word	0x00000000
        /*0080*/ 	.short	0x0002
        /*0082*/ 	.short	0x0010
        /*0084*/ 	.byte	0x00, 0xf4, 0x21, 0x00


	//----- nvinfo : EIATTR_KPARAM_INFO
	.align		4
.L_25:
        /*0088*/ 	.byte	0x04, 0x17
        /*008a*/ 	.short	(.L_27 - .L_26)
.L_26:
        /*008c*/ 	.word	0x00000000
        /*0090*/ 	.short	0x0001
        /*0092*/ 	.short	0x0008
        /*0094*/ 	.byte	0x00, 0xf4, 0x21, 0x00


	//----- nvinfo : EIATTR_KPARAM_INFO
	.align		4
.L_27:
        /*0098*/ 	.byte	0x04, 0x17
        /*009a*/ 	.short	(.L_29 - .L_28)
.L_28:
        /*009c*/ 	.word	0x00000000
        /*00a0*/ 	.short	0x0000
        /*00a2*/ 	.short	0x0000
        /*00a4*/ 	.byte	0x00, 0xf4, 0x21, 0x00


	//----- nvinfo : EIATTR_SPARSE_MMA_MASK
	.align		4
.L_29:
        /*00a8*/ 	.byte	0x03, 0x50
        /*00aa*/ 	.short	0x0000


	//----- nvinfo : EIATTR_MAXREG_COUNT
	.align		4
        /*00ac*/ 	.byte	0x03, 0x1b
        /*00ae*/ 	.short	0x00ff


	//----- nvinfo : EIATTR_EXIT_INSTR_OFFSETS
	.align		4
        /*00b0*/ 	.byte	0x04, 0x1c
        /*00b2*/ 	.short	(.L_31 - .L_30)


	//   ....[0]....
.L_30:
        /*00b4*/ 	.word	0x000011a0


	//   ....[1]....
        /*00b8*/ 	.word	0x000011e0


	//----- nvinfo : EIATTR_REQNTID
	.align		4
.L_31:
        /*00bc*/ 	.byte	0x04, 0x10
        /*00be*/ 	.short	(.L_33 - .L_32)
.L_32:
        /*00c0*/ 	.word	0x00000100
        /*00c4*/ 	.word	0x00000001
        /*00c8*/ 	.word	0x00000001


	//----- nvinfo : EIATTR_CBANK_PARAM_SIZE
	.align		4
.L_33:
        /*00cc*/ 	.byte	0x03, 0x19
        /*00ce*/ 	.short	0x0048


	//----- nvinfo : EIATTR_PARAM_CBANK
	.align		4
        /*00d0*/ 	.byte	0x04, 0x0a
        /*00d2*/ 	.short	(.L_35 - .L_34)
	.align		4
.L_34:
        /*00d4*/ 	.word	index@(.nv.constant0.triton_poi_fused_add_unsqueeze_5)
        /*00d8*/ 	.short	0x0210
        /*00da*/ 	.short	0x0048


	//----- nvinfo : EIATTR_SW_WAR
	.align		4
.L_35:
        /*00dc*/ 	.byte	0x04, 0x36
        /*00de*/ 	.short	(.L_37 - .L_36)
.L_36:
        /*00e0*/ 	.word	0x00000008
.L_37:


//--------------------- .nv.callgraph             --------------------------
	.section	.nv.callgraph,"",@"SHT_CUDA_CALLGRAPH"
	.align	4
	.sectionentsize	8
	.align		4
        /*0000*/ 	.word	0x00000000
	.align		4
        /*0004*/ 	.word	0xffffffff
	.align		4
        /*0008*/ 	.word	0x00000000
	.align		4
        /*000c*/ 	.word	0xfffffffe
	.align		4
        /*0010*/ 	.word	0x00000000
	.align		4
        /*0014*/ 	.word	0xfffffffd
	.align		4
        /*0018*/ 	.word	0x00000000
	.align		4
        /*001c*/ 	.word	0xfffffffc


//--------------------- .text.triton_poi_fused_add_unsqueeze_5 --------------------------
	.section	.text.triton_poi_fused_add_unsqueeze_5,"ax",@progbits
	.sectionflags	@"SHF_BARRIERS=1"
	.align	128
        .global         triton_poi_fused_add_unsqueeze_5
        .type           triton_poi_fused_add_unsqueeze_5,@function
        .size           triton_poi_fused_add_unsqueeze_5,(.L_x_1 - triton_poi_fused_add_unsqueeze_5)
        .other          triton_poi_fused_add_unsqueeze_5,@"STO_CUDA_ENTRY STV_DEFAULT"
triton_poi_fused_add_unsqueeze_5:
.text.triton_poi_fused_add_unsqueeze_5:
[----:B------:R-:W0:Y:S01]  /*0000*/  LDC R1, c[0x0][0x28] ;  /* 0x00000a00ff017b82 */ /* 0x000e220000000800 */
[----:B------:R-:W1:Y:S07]  /*0010*/  S2R R0, SR_TID.X ;  /* 0x0000000000007919 */ /* 0x000e6e0000002100 */
[----:B------:R-:W2:Y:S01]  /*0020*/  LDC.64 R6, c[0x0][0x210] ;  /* 0x00008400ff067b82 */ /* 0x000ea20000000a00 */
[----:B------:R-:W-:Y:S02]  /*0030*/  CS2R R28, SRZ ;  /* 0x00000000001c7805 */ /* 0x000fe4000001ff00 */
[----:B------:R-:W-:Y:S01]  /*0040*/  CS2R R30, SRZ ;  /* 0x00000000001e7805 */ /* 0x000fe2000001ff00 */
[----:B------:R-:W3:Y:S01]  /*0050*/  S2R R13, SR_CTAID.Y ;  /* 0x00000000000d7919 */ /* 0x000ee20000002600 */
[----:B------:R-:W-:Y:S01]  /*0060*/  ULDC.64 UR6, c[0x0][0x208] ;  /* 0x0000820000067ab9 */ /* 0x000fe20000000a00 */
[----:B------:R-:W4:Y:S02]  /*0070*/  S2R R3, SR_CTAID.X ;  /* 0x0000000000037919 */ /* 0x000f240000002500 */
[----:B------:R-:W5:Y:S01]  /*0080*/  LDC.64 R8, c[0x0][0x218] ;  /* 0x00008600ff087b82 */ /* 0x000f620000000a00 */
[----:B------:R-:W-:-:S02]  /*0090*/  CS2R R64, SRZ ;  /* 0x0000000000407805 */ /* 0x000fc4000001ff00 */
[----:B------:R-:W-:Y:S02]  /*00a0*/  CS2R R66, SRZ ;  /* 0x0000000000427805 */ /* 0x000fe4000001ff00 */
[----:B------:R-:W-:Y:S02]  /*00b0*/  CS2R R36, SRZ ;  /* 0x0000000000247805 */ /* 0x000fe4000001ff00 */
[----:B------:R-:W-:Y:S02]  /*00c0*/  CS2R R38, SRZ ;  /* 0x0000000000267805 */ /* 0x000fe4000001ff00 */
[----:B------:R-:W-:Y:S02]  /*00d0*/  CS2R R60, SRZ ;  /* 0x00000000003c7805 */ /* 0x000fe4000001ff00 */
[----:B------:R-:W-:Y:S02]  /*00e0*/  CS2R R62, SRZ ;  /* 0x00000000003e7805 */ /* 0x000fe4000001ff00 */
        /* <DEDUP_REMOVED lines=14> */
[----:B------:R-:W-:Y:S01]  /*01d0*/  CS2R R34, SRZ ;  /* 0x0000000000227805 */ /* 0x000fe2000001ff00 */
[----:B------:R-:W5:Y:S01]  /*01e0*/  LDC.64 R70, c[0x0][0x228] ;  /* 0x00008a00ff467b82 */ /* 0x000f620000000a00 */
[----:B-1----:R-:W-:Y:S02]  /*01f0*/  SHF.L.U32 R2, R0, 0x2, RZ ;  /* 0x0000000200027819 */ /* 0x002fe400000006ff */
[----:B------:R-:W-:Y:S02]  /*0200*/  SHF.R.U32.HI R12, RZ, 0x6, R0 ;  /* 0x00000006ff0c7819 */ /* 0x000fe40000011600 */
[----:B------:R-:W-:Y:S02]  /*0210*/  LOP3.LUT R4, R2, 0xfc, RZ, 0xc0, !PT ;  /* 0x000000fc02047812 */ /* 0x000fe400078ec0ff */
[----:B---3--:R-:W-:-:S02]  /*0220*/  SHF.L.U32 R13, R13, 0x4, RZ ;  /* 0x000000040d0d7819 */ /* 0x008fc400000006ff */
[----:B------:R-:W-:Y:S02]  /*0230*/  SGXT.U32 R12, R12, 0x2 ;  /* 0x000000020c0c781a */ /* 0x000fe40000000000 */
[----:B----4-:R-:W-:Y:S02]  /*0240*/  PRMT R68, R4, 0x6540, R3 ;  /* 0x0000654004447816 */ /* 0x010fe40000000003 */
[----:B------:R-:W-:Y:S02]  /*0250*/  LOP3.LUT R73, R13, R12, RZ, 0xfc, !PT ;  /* 0x0000000c0d497212 */ /* 0x000fe400078efcff */
[----:B------:R-:W-:-:S04]  /*0260*/  ISETP.GE.AND P0, PT, R68, 0x100, PT ;  /* 0x000001004400780c */ /* 0x000fc80003f06270 */
[C---:B------:R-:W-:Y:S02]  /*0270*/  ISETP.LT.AND P1, PT, R73.reuse, 0x10, !P0 ;  /* 0x000000104900780c */ /* 0x040fe40004721270 */
[----:B------:R-:W-:Y:S02]  /*0280*/  LEA R73, R73, R68, 0x8 ;  /* 0x0000004449497211 */ /* 0x000fe400078e40ff */
[----:B------:R-:W-:-:S03]  /*0290*/  LOP3.LUT R77, R13, 0x4, R12, 0xfe, !PT ;  /* 0x000000040d4d7812 */ /* 0x000fc600078efe0c */
[----:B--2---:R-:W-:Y:S01]  /*02a0*/  IMAD.WIDE R4, R73, 0x4, R6 ;  /* 0x0000000449047825 */ /* 0x004fe200078e0206 */
[----:B------:R-:W-:-:S03]  /*02b0*/  ISETP.LT.AND P3, PT, R77, 0x10, !P0 ;  /* 0x000000104d00780c */ /* 0x000fc60004761270 */
[----:B------:R-:W-:Y:S02]  /*02c0*/  IMAD R77, R77, 0x100, R68 ;  /* 0x000001004d4d7824 */ /* 0x000fe400078e0244 */
[----:B-----5:R-:W-:Y:S01]  /*02d0*/  IMAD.WIDE R14, R73, 0x4, R8 ;  /* 0x00000004490e7825 */ /* 0x020fe200078e0208 */
[----:B------:R1:W2:Y:S03]  /*02e0*/  @P1 LDG.E.EL.128 R28, desc[UR6][R4.64] ;  /* 0x00000006041c1981 */ /* 0x0002a6000c2e1d00 */
[C---:B------:R-:W-:Y:S01]  /*02f0*/  IMAD.WIDE R10, R77.reuse, 0x4, R6 ;  /* 0x000000044d0a7825 */ /* 0x040fe200078e0206 */
[----:B------:R-:W3:Y:S04]  /*0300*/  @P1 LDG.E.EL.128 R64, desc[UR6][R14.64] ;  /* 0x000000060e401981 */ /* 0x000ee8000c2e1d00 */
[----:B------:R4:W5:Y:S01]  /*0310*/  @P3 LDG.E.EL.128 R36, desc[UR6][R10.64] ;  /* 0x000000060a243981 */ /* 0x000962000c2e1d00 */
[----:B-1----:R-:W1:Y:S01]  /*0320*/  LDC.64 R4, c[0x0][0x220] ;  /* 0x00008800ff047b82 */ /* 0x002e620000000a00 */
[----:B----4-:R-:W-:Y:S01]  /*0330*/  IMAD.WIDE R10, R77, 0x4, R8 ;  /* 0x000000044d0a7825 */ /* 0x010fe200078e0208 */
[----:B------:R-:W-:-:S04]  /*0340*/  LOP3.LUT R69, R13, 0x8, R12, 0xfe, !PT ;  /* 0x000000080d457812 */ /* 0x000fc800078efe0c */
[----:B------:R4:W5:Y:S01]  /*0350*/  @P3 LDG.E.EL.128 R60, desc[UR6][R10.64] ;  /* 0x000000060a3c3981 */ /* 0x000962000c2e1d00 */
[----:B------:R-:W-:Y:S02]  /*0360*/  LOP3.LUT R12, R13, 0xc, R12, 0xfe, !PT ;  /* 0x0000000c0d0c7812 */ /* 0x000fe400078efe0c */
[C---:B------:R-:W-:Y:S02]  /*0370*/  ISETP.LT.AND P2, PT, R69.reuse, 0x10, !P0 ;  /* 0x000000104500780c */ /* 0x040fe40004741270 */
[C---:B------:R-:W-:Y:S02]  /*0380*/  ISETP.LT.AND P0, PT, R12.reuse, 0x10, !P0 ;  /* 0x000000100c00780c */ /* 0x040fe40004701270 */
[-C--:B------:R-:W-:Y:S02]  /*0390*/  LEA R69, R69, R68.reuse, 0x8 ;  /* 0x0000004445457211 */ /* 0x080fe400078e40ff */
[----:B------:R-:W-:Y:S01]  /*03a0*/  LEA R68, R12, R68, 0x8 ;  /* 0x000000440c447211 */ /* 0x000fe200078e40ff */
[----:B-1----:R-:W-:-:S04]  /*03b0*/  IMAD.WIDE R16, R73, 0x4, R4 ;  /* 0x0000000449107825 */ /* 0x002fc800078e0204 */
[C---:B----4-:R-:W-:Y:S01]  /*03c0*/  IMAD.WIDE R10, R69.reuse, 0x4, R6 ;  /* 0x00000004450a7825 */ /* 0x050fe200078e0206 */
[----:B------:R1:W4:Y:S03]  /*03d0*/  @P1 LDG.E.EL.128 R40, desc[UR6][R16.64] ;  /* 0x0000000610281981 */ /* 0x000326000c2e1d00 */
[----:B------:R-:W-:Y:S01]  /*03e0*/  IMAD.WIDE R14, R69, 0x4, R8 ;  /* 0x00000004450e7825 */ /* 0x000fe200078e0208 */
[----:B------:R1:W4:Y:S03]  /*03f0*/  @P2 LDG.E.EL.128 R56, desc[UR6][R10.64] ;  /* 0x000000060a382981 */ /* 0x000326000c2e1d00 */
[C---:B------:R-:W-:Y:S01]  /*0400*/  IMAD.WIDE R6, R68.reuse, 0x4, R6 ;  /* 0x0000000444067825 */ /* 0x040fe200078e0206 */
[----:B------:R-:W4:Y:S03]  /*0410*/  @P2 LDG.E.EL.128 R44, desc[UR6][R14.64] ;  /* 0x000000060e2c2981 */ /* 0x000f26000c2e1d00 */
[----:B------:R-:W-:Y:S01]  /*0420*/  IMAD.WIDE R8, R68, 0x4, R8 ;  /* 0x0000000444087825 */ /* 0x000fe200078e0208 */
[----:B------:R1:W4:Y:S04]  /*0430*/  @P0 LDG.E.EL.128 R48, desc[UR6][R6.64] ;  /* 0x0000000606300981 */ /* 0x000328000c2e1d00 */
[----:B------:R1:W4:Y:S02]  /*0440*/  @P0 LDG.E.EL.128 R52, desc[UR6][R8.64] ;  /* 0x0000000608340981 */ /* 0x000324000c2e1d00 */
[----:B-1----:R-:W-:Y:S01]  /*0450*/  CS2R R16, SRZ ;  /* 0x0000000000107805 */ /* 0x002fe2000001ff00 */
[----:B------:R-:W-:-:S04]  /*0460*/  IMAD.WIDE R10, R77, 0x4, R4 ;  /* 0x000000044d0a7825 */ /* 0x000fc800078e0204 */
[--C-:B0-----:R-:W-:Y:S01]  /*0470*/  IMAD.WIDE R6, R69, 0x4, R4.reuse ;  /* 0x0000000445067825 */ /* 0x101fe200078e0204 */
[----:B------:R0:W4:Y:S04]  /*0480*/  @P3 LDG.E.EL.128 R16, desc[UR6][R10.64] ;  /* 0x000000060a103981 */ /* 0x000128000c2e1d00 */
[----:B------:R1:W4:Y:S01]  /*0490*/  @P2 LDG.E.EL.128 R24, desc[UR6][R6.64] ;  /* 0x0000000606182981 */ /* 0x000322000c2e1d00 */
[----:B------:R-:W-:-:S05]  /*04a0*/  IMAD.WIDE R4, R68, 0x4, R4 ;  /* 0x0000000444047825 */ /* 0x000fca00078e0204 */
[----:B------:R1:W4:Y:S01]  /*04b0*/  @P0 LDG.E.EL.128 R32, desc[UR6][R4.64] ;  /* 0x0000000604200981 */ /* 0x000322000c2e1d00 */
[----:B------:R-:W-:Y:S02]  /*04c0*/  CS2R R8, SRZ ;  /* 0x0000000000087805 */ /* 0x000fe4000001ff00 */
[----:B0-----:R-:W-:Y:S01]  /*04d0*/  CS2R R10, SRZ ;  /* 0x00000000000a7805 */ /* 0x001fe2000001ff00 */
[----:B------:R-:W-:Y:S01]  /*04e0*/  IMAD.WIDE R74, R77, 0x4, R70 ;  /* 0x000000044d4a7825 */ /* 0x000fe200078e0246 */
[----:B-1----:R-:W-:-:S04]  /*04f0*/  CS2R R6, SRZ ;  /* 0x0000000000067805 */ /* 0x002fc8000001ff00 */
[----:B------:R0:W4:Y:S01]  /*0500*/  @P3 LDG.E.EL.128 R8, desc[UR6][R74.64] ;  /* 0x000000064a083981 */ /* 0x000122000c2e1d00 */
[----:B------:R-:W-:Y:S01]  /*0510*/  CS2R R4, SRZ ;  /* 0x0000000000047805 */ /* 0x000fe2000001ff00 */
[----:B0-----:R-:W-:-:S05]  /*0520*/  IMAD.WIDE R74, R69, 0x4, R70 ;  /* 0x00000004454a7825 */ /* 0x001fca00078e0246 */
[----:B------:R0:W4:Y:S01]  /*0530*/  @P2 LDG.E.EL.128 R4, desc[UR6][R74.64] ;  /* 0x000000064a042981 */ /* 0x000122000c2e1d00 */
[----:B------:R-:W-:Y:S02]  /*0540*/  CS2R R20, SRZ ;  /* 0x0000000000147805 */ /* 0x000fe4000001ff00 */
[----:B------:R-:W-:Y:S01]  /*0550*/  CS2R R22, SRZ ;  /* 0x0000000000167805 */ /* 0x000fe2000001ff00 */
[--C-:B------:R-:W-:Y:S01]  /*0560*/  IMAD.WIDE R14, R73, 0x4, R70.reuse ;  /* 0x00000004490e7825 */ /* 0x100fe200078e0246 */
[----:B------:R-:W-:Y:S02]  /*0570*/  LOP3.LUT R2, R13, 0xc, R2, 0xf8, !PT ;  /* 0x0000000c0d027812 */ /* 0x000fe400078ef802 */
[----:B------:R-:W-:Y:S02]  /*0580*/  CS2R R12, SRZ ;  /* 0x00000000000c7805 */ /* 0x000fe4000001ff00 */
[----:B------:R1:W4:Y:S01]  /*0590*/  @P1 LDG.E.EL.128 R20, desc[UR6][R14.64] ;  /* 0x000000060e141981 */ /* 0x000322000c2e1d00 */
[----:B------:R-:W-:Y:S01]  /*05a0*/  IMAD.WIDE R70, R68, 0x4, R70 ;  /* 0x0000000444467825 */ /* 0x000fe200078e0246 */
[----:B0-----:R-:W0:Y:S01]  /*05b0*/  LDC.64 R74, c[0x0][0x230] ;  /* 0x00008c00ff4a7b82 */ /* 0x001e220000000a00 */
[----:B-1----:R-:W-:-:S06]  /*05c0*/  CS2R R14, SRZ ;  /* 0x00000000000e7805 */ /* 0x002fcc000001ff00 */
[----:B------:R0:W4:Y:S01]  /*05d0*/  @P0 LDG.E.EL.128 R12, desc[UR6][R70.64] ;  /* 0x00000006460c0981 */ /* 0x000122000c2e1d00 */
[----:B------:R-:W1:Y:S01]  /*05e0*/  S2R R72, SR_TID.X ;  /* 0x0000000000487919 */ /* 0x000e620000002100 */
[----:B------:R-:W0:Y:S01]  /*05f0*/  S2UR UR5, SR_CgaCtaId ;  /* 0x00000000000579c3 */ /* 0x000e220000008800 */
[----:B------:R-:W-:-:S04]  /*0600*/  SHF.R.U32.HI R0, RZ, 0x2, R0 ;  /* 0x00000002ff007819 */ /* 0x000fc80000011600 */
[----:B------:R-:W-:Y:S01]  /*0610*/  SGXT.U32 R0, R0, 0x6 ;  /* 0x000000060000781a */ /* 0x000fe20000000000 */
[----:B0-----:R-:W-:Y:S01]  /*0620*/  IMAD.WIDE R70, R73, 0x4, R74 ;  /* 0x0000000449467825 */ /* 0x001fe200078e024a */
[----:B------:R-:W-:Y:S02]  /*0630*/  UMOV UR4, 0x400 ;  /* 0x0000040000047882 */ /* 0x000fe40000000000 */
[----:B------:R-:W-:Y:S01]  /*0640*/  PRMT R3, R0, 0x6540, R3 ;  /* 0x0000654000037816 */ /* 0x000fe20000000003 */
[----:B------:R-:W-:Y:S01]  /*0650*/  UPRMT UR4, UR5, 0x654, UR4 ;  /* 0x0000065405047896 */ /* 0x000fe20008000004 */
[----:B-1----:R-:W-:Y:S01]  /*0660*/  IMAD.SHL.U32 R0, R72, 0x40, RZ ;  /* 0x0000004048007824 */ /* 0x002fe200078e00ff */
[----:B------:R-:W-:-:S04]  /*0670*/  SHF.R.U32.HI R73, RZ, 0x6, R72 ;  /* 0x00000006ff497819 */ /* 0x000fc80000011648 */
[----:B------:R-:W-:Y:S02]  /*0680*/  SGXT.U32 R73, R73, 0x2 ;  /* 0x000000024949781a */ /* 0x000fe40000000000 */
[----:B------:R-:W-:Y:S01]  /*0690*/  LOP3.LUT R0, R0, 0xfc0, RZ, 0xc0, !PT ;  /* 0x00000fc000007812 */ /* 0x000fe200078ec0ff */
[----:B------:R-:W-:Y:S01]  /*06a0*/  IMAD.WIDE R76, R77, 0x4, R74 ;  /* 0x000000044d4c7825 */ /* 0x000fe200078e024a */
[----:B--2---:R0:W-:Y:S01]  /*06b0*/  @P1 STG.E.128 desc[UR6][R70.64], R28 ;  /* 0x0000001c46001986 */ /* 0x0041e2000c101d06 */
[----:B------:R-:W-:Y:S02]  /*06c0*/  ISETP.GE.AND P1, PT, R2, 0x10, PT ;  /* 0x000000100200780c */ /* 0x000fe40003f26270 */
[----:B---3--:R-:W-:Y:S01]  /*06d0*/  FADD R66, R66, R30 ;  /* 0x0000001e42427221 */ /* 0x008fe20000000000 */
[----:B------:R-:W-:Y:S01]  /*06e0*/  FADD R67, R67, R31 ;  /* 0x0000001f43437221 */ /* 0x000fe20000000000 */
[----:B0-----:R-:W-:Y:S02]  /*06f0*/  LOP3.LUT R70, R0, R73, RZ, 0xfc, !PT ;  /* 0x0000004900467212 */ /* 0x001fe400078efcff */
[----:B------:R-:W-:Y:S01]  /*0700*/  IADD3 R71, R0, UR4, RZ ;  /* 0x0000000400477c10 */ /* 0x000fe2000fffe0ff */
[----:B------:R-:W-:-:S03]  /*0710*/  IMAD.SHL.U32 R30, R72, 0x4, RZ ;  /* 0x00000004481e7824 */ /* 0x000fc600078e00ff */
[----:B------:R-:W-:Y:S01]  /*0720*/  LEA R0, R70, R71, 0x2 ;  /* 0x0000004746007211 */ /* 0x000fe200078e10ff */
[----:B------:R-:W-:Y:S01]  /*0730*/  FADD R71, R65, R29 ;  /* 0x0000001d41477221 */ /* 0x000fe20000000000 */
[C---:B------:R-:W-:Y:S02]  /*0740*/  LOP3.LUT R29, R3.reuse, 0x40, RZ, 0xfc, !PT ;  /* 0x00000040031d7812 */ /* 0x040fe400078efcff */
[----:B------:R-:W-:Y:S01]  /*0750*/  LOP3.LUT R65, R3, 0x80, RZ, 0xfc, !PT ;  /* 0x0000008003417812 */ /* 0x000fe200078efcff */
[----:B------:R-:W-:Y:S01]  /*0760*/  FADD R70, R64, R28 ;  /* 0x0000001c40467221 */ /* 0x000fe20000000000 */
[----:B------:R-:W-:Y:S02]  /*0770*/  LOP3.LUT R30, R30, 0x3fc, RZ, 0xc0, !PT ;  /* 0x000003fc1e1e7812 */ /* 0x000fe400078ec0ff */
[C---:B------:R-:W-:Y:S02]  /*0780*/  ISETP.LT.AND P4, PT, R29.reuse, 0x100, !P1 ;  /* 0x000001001d00780c */ /* 0x040fe40004f81270 */
[----:B------:R-:W-:-:S02]  /*0790*/  LEA R28, R29, R2, 0x4 ;  /* 0x000000021d1c7211 */ /* 0x000fc400078e20ff */
[C---:B------:R-:W-:Y:S02]  /*07a0*/  ISETP.LT.AND P5, PT, R65.reuse, 0x100, !P1 ;  /* 0x000001004100780c */ /* 0x040fe40004fa1270 */
[----:B------:R-:W-:Y:S01]  /*07b0*/  LEA R29, R65, R2, 0x4 ;  /* 0x00000002411d7211 */ /* 0x000fe200078e20ff */
[----:B-----5:R-:W-:Y:S01]  /*07c0*/  FADD R65, R60, R36 ;  /* 0x000000243c417221 */ /* 0x020fe20000000000 */
[C---:B------:R-:W-:Y:S02]  /*07d0*/  LOP3.LUT R31, R30.reuse, 0x400, RZ, 0xfc, !PT ;  /* 0x000004001e1f7812 */ /* 0x040fe400078efcff */
[C---:B------:R-:W-:Y:S02]  /*07e0*/  LOP3.LUT R60, R30.reuse, 0x800, RZ, 0xfc, !PT ;  /* 0x000008001e3c7812 */ /* 0x040fe400078efcff */
[----:B------:R-:W-:Y:S01]  /*07f0*/  LOP3.LUT R64, R30, 0xc00, RZ, 0xfc, !PT ;  /* 0x00000c001e407812 */ /* 0x000fe200078efcff */
[----:B------:R0:W-:Y:S01]  /*0800*/  @P3 STG.E.128 desc[UR6][R76.64], R36 ;  /* 0x000000244c003986 */ /* 0x0001e2000c101d06 */
[----:B------:R-:W-:-:S02]  /*0810*/  LOP3.LUT R72, R72, 0xfc, RZ, 0xc0, !PT ;  /* 0x000000fc48487812 */ /* 0x000fc400078ec0ff */
[C---:B------:R-:W-:Y:S02]  /*0820*/  LOP3.LUT R73, R3.reuse, 0xc0, RZ, 0xfc, !PT ;  /* 0x000000c003497812 */ /* 0x040fe400078efcff */
[----:B------:R-:W-:Y:S02]  /*0830*/  LOP3.LUT R60, R60, 0xbf0, RZ, 0xc0, !PT ;  /* 0x00000bf03c3c7812 */ /* 0x000fe400078ec0ff */
[C---:B------:R-:W-:Y:S01]  /*0840*/  ISETP.LT.AND P3, PT, R3.reuse, 0x100, !P1 ;  /* 0x000001000300780c */ /* 0x040fe20004f61270 */
[----:B------:R-:W-:Y:S01]  /*0850*/  IMAD R3, R3, 0x10, R2 ;  /* 0x0000001003037824 */ /* 0x000fe200078e0202 */
[----:B------:R-:W-:Y:S02]  /*0860*/  LOP3.LUT R64, R64, 0xff0, RZ, 0xc0, !PT ;  /* 0x00000ff040407812 */ /* 0x000fe400078ec0ff */
[C---:B------:R-:W-:Y:S02]  /*0870*/  ISETP.LT.AND P1, PT, R73.reuse, 0x100, !P1 ;  /* 0x000001004900780c */ /* 0x040fe40004f21270 */
[----:B------:R-:W-:-:S02]  /*0880*/  LEA R2, R73, R2, 0x4 ;  /* 0x0000000249027211 */ /* 0x000fc400078e20ff */
[----:B0-----:R-:W-:Y:S02]  /*0890*/  LOP3.LUT R36, R31, 0x7f0, RZ, 0xc0, !PT ;  /* 0x000007f01f247812 */ /* 0x001fe400078ec0ff */
[----:B------:R-:W-:Y:S02]  /*08a0*/  LEA R31, R72, UR4, 0x2 ;  /* 0x00000004481f7c11 */ /* 0x000fe4000f8e10ff */
[----:B------:R-:W-:Y:S02]  /*08b0*/  IADD3 R73, R36, UR4, RZ ;  /* 0x0000000424497c10 */ /* 0x000fe4000fffe0ff */
[----:B------:R-:W-:Y:S02]  /*08c0*/  IADD3 R77, R60, UR4, RZ ;  /* 0x000000043c4d7c10 */ /* 0x000fe4000fffe0ff */
[----:B------:R-:W-:Y:S01]  /*08d0*/  IADD3 R36, R64, UR4, RZ ;  /* 0x0000000440247c10 */ /* 0x000fe2000fffe0ff */
[C---:B------:R-:W-:Y:S01]  /*08e0*/  IMAD R64, R30.reuse, 0x4, R31 ;  /* 0x000000041e407824 */ /* 0x040fe200078e021f */
[C---:B------:R-:W-:Y:S01]  /*08f0*/  LEA R60, R30.reuse, R73, 0x2 ;  /* 0x000000491e3c7211 */ /* 0x040fe200078e10ff */
[----:B------:R-:W-:Y:S01]  /*0900*/  FADD R61, R61, R37 ;  /* 0x000000253d3d7221 */ /* 0x000fe20000000000 */
[----:B------:R-:W-:-:S02]  /*0910*/  LEA R31, R30, R77, 0x2 ;  /* 0x0000004d1e1f7211 */ /* 0x000fc400078e10ff */
[----:B------:R-:W-:Y:S01]  /*0920*/  LEA R30, R30, R36, 0x2 ;  /* 0x000000241e1e7211 */ /* 0x000fe200078e10ff */
[----:B------:R-:W-:Y:S01]  /*0930*/  IMAD.WIDE R36, R69, 0x4, R74 ;  /* 0x0000000445247825 */ /* 0x000fe200078e024a */
[----:B------:R0:W-:Y:S03]  /*0940*/  STS [R0], R70 ;  /* 0x0000004600007388 */ /* 0x0001e60000000800 */
[----:B----4-:R-:W-:Y:S01]  /*0950*/  FADD R40, R70, R40 ;  /* 0x0000002846287221 */ /* 0x010fe20000000000 */
[----:B------:R-:W-:Y:S01]  /*0960*/  FADD R41, R71, R41 ;  /* 0x0000002947297221 */ /* 0x000fe20000000000 */
[----:B------:R-:W-:Y:S01]  /*0970*/  FADD R69, R44, R56 ;  /* 0x000000382c457221 */ /* 0x000fe20000000000 */
[----:B------:R1:W-:Y:S01]  /*0980*/  STS [R0+0x50], R71 ;  /* 0x0000504700007388 */ /* 0x0003e20000000800 */
[----:B------:R-:W-:Y:S01]  /*0990*/  FADD R72, R47, R59 ;  /* 0x0000003b2f487221 */ /* 0x000fe20000000000 */
[----:B------:R-:W-:Y:S01]  /*09a0*/  FADD R62, R62, R38 ;  /* 0x000000263e3e7221 */ /* 0x000fe20000000000 */
[----:B------:R-:W-:Y:S01]  /*09b0*/  FADD R63, R63, R39 ;  /* 0x000000273f3f7221 */ /* 0x000fe20000000000 */
[----:B------:R2:W-:Y:S01]  /*09c0*/  @P2 STG.E.128 desc[UR6][R36.64], R56 ;  /* 0x0000003824002986 */ /* 0x0005e2000c101d06 */
[----:B------:R-:W-:-:S04]  /*09d0*/  IMAD.WIDE R74, R68, 0x4, R74 ;  /* 0x00000004444a7825 */ /* 0x000fc800078e024a */
[----:B0-----:R-:W-:Y:S01]  /*09e0*/  FADD R70, R45, R57 ;  /* 0x000000392d467221 */ /* 0x001fe20000000000 */
[----:B-1----:R-:W-:Y:S01]  /*09f0*/  FADD R71, R46, R58 ;  /* 0x0000003a2e477221 */ /* 0x002fe20000000000 */
[----:B------:R0:W-:Y:S04]  /*0a00*/  @P0 STG.E.128 desc[UR6][R74.64], R48 ;  /* 0x000000304a000986 */ /* 0x0001e8000c101d06 */
[----:B------:R-:W-:Y:S01]  /*0a10*/  STS [R0+0xa0], R66 ;  /* 0x0000a04200007388 */ /* 0x000fe20000000800 */
[----:B--2---:R-:W-:Y:S01]  /*0a20*/  FADD R56, R52, R48 ;  /* 0x0000003034387221 */ /* 0x004fe20000000000 */
[----:B------:R-:W-:Y:S01]  /*0a30*/  FADD R57, R53, R49 ;  /* 0x0000003135397221 */ /* 0x000fe20000000000 */
[----:B------:R-:W-:Y:S01]  /*0a40*/  FADD R58, R54, R50 ;  /* 0x00000032363a7221 */ /* 0x000fe20000000000 */
[----:B------:R-:W-:Y:S01]  /*0a50*/  FADD R59, R55, R51 ;  /* 0x00000033373b7221 */ /* 0x000fe20000000000 */
[----:B------:R-:W-:Y:S01]  /*0a60*/  STS [R0+0xf0], R67 ;  /* 0x0000f04300007388 */ /* 0x000fe20000000800 */
[----:B0-----:R-:W0:Y:S03]  /*0a70*/  LDC.64 R74, c[0x0][0x238] ;  /* 0x00008e00ff4a7b82 */ /* 0x001e260000000a00 */
[----:B------:R-:W-:Y:S04]  /*0a80*/  STS [R0+0x10], R65 ;  /* 0x0000104100007388 */ /* 0x000fe80000000800 */
[----:B------:R-:W-:Y:S04]  /*0a90*/  STS [R0+0x60], R61 ;  /* 0x0000603d00007388 */ /* 0x000fe80000000800 */
[----:B------:R-:W-:Y:S04]  /*0aa0*/  STS [R0+0xb0], R62 ;  /* 0x0000b03e00007388 */ /* 0x000fe80000000800 */
[----:B------:R-:W-:Y:S04]  /*0ab0*/  STS [R0+0x100], R63 ;  /* 0x0001003f00007388 */ /* 0x000fe80000000800 */
[----:B------:R1:W-:Y:S04]  /*0ac0*/  STS [R0+0x20], R69 ;  /* 0x0000204500007388 */ /* 0x0003e80000000800 */
[----:B------:R2:W-:Y:S04]  /*0ad0*/  STS [R0+0x70], R70 ;  /* 0x0000704600007388 */ /* 0x0005e80000000800 */
[----:B------:R-:W-:Y:S04]  /*0ae0*/  STS [R0+0xc0], R71 ;  /* 0x0000c04700007388 */ /* 0x000fe80000000800 */
[----:B------:R-:W-:Y:S04]  /*0af0*/  STS [R0+0x110], R72 ;  /* 0x0001104800007388 */ /* 0x000fe80000000800 */
[----:B------:R-:W-:Y:S04]  /*0b00*/  STS [R0+0x30], R56 ;  /* 0x0000303800007388 */ /* 0x000fe80000000800 */
[----:B------:R-:W-:Y:S04]  /*0b10*/  STS [R0+0x80], R57 ;  /* 0x0000803900007388 */ /* 0x000fe80000000800 */
[----:B------:R-:W-:Y:S04]  /*0b20*/  STS [R0+0xd0], R58 ;  /* 0x0000d03a00007388 */ /* 0x000fe80000000800 */
[----:B------:R-:W-:Y:S01]  /*0b30*/  STS [R0+0x120], R59 ;  /* 0x0001203b00007388 */ /* 0x000fe20000000800 */
[----:B------:R-:W-:Y:S06]  /*0b40*/  BAR.SYNC.DEFER_BLOCKING 0x0 ;  /* 0x0000000000007b1d */ /* 0x000fec0000010000 */
[----:B------:R-:W3:Y:S04]  /*0b50*/  LDS.128 R36, [R64] ;  /* 0x0000000040247984 */ /* 0x000ee80000000c00 */
[----:B------:R-:W4:Y:S04]  /*0b60*/  LDS.128 R44, [R60+0x1000] ;  /* 0x001000003c2c7984 */ /* 0x000f280000000c00 */
[----:B------:R-:W5:Y:S04]  /*0b70*/  LDS.128 R48, [R31+0x2000] ;  /* 0x002000001f307984 */ /* 0x000f680000000c00 */
[----:B------:R-:W5:Y:S01]  /*0b80*/  LDS.128 R52, [R30+0x3000] ;  /* 0x003000001e347984 */ /* 0x000f620000000c00 */
[----:B-1----:R-:W-:Y:S01]  /*0b90*/  FADD R69, R69, R24 ;  /* 0x0000001845457221 */ /* 0x002fe20000000000 */
[----:B--2---:R-:W-:Y:S01]  /*0ba0*/  FADD R70, R70, R25 ;  /* 0x0000001946467221 */ /* 0x004fe20000000000 */
[----:B------:R-:W-:Y:S01]  /*0bb0*/  FADD R62, R62, R18 ;  /* 0x000000123e3e7221 */ /* 0x000fe20000000000 */
[----:B------:R-:W-:Y:S01]  /*0bc0*/  FADD R63, R63, R19 ;  /* 0x000000133f3f7221 */ /* 0x000fe20000000000 */
[----:B0-----:R-:W-:-:S04]  /*0bd0*/  IMAD.WIDE R24, R3, 0x4, R74 ;  /* 0x0000000403187825 */ /* 0x001fc800078e024a */
[----:B------:R-:W-:Y:S01]  /*0be0*/  FADD R65, R65, R16 ;  /* 0x0000001041417221 */ /* 0x000fe20000000000 */
[----:B------:R-:W-:Y:S01]  /*0bf0*/  FADD R61, R61, R17 ;  /* 0x000000113d3d7221 */ /* 0x000fe20000000000 */
[----:B------:R-:W-:-:S04]  /*0c00*/  IMAD.WIDE R18, R28, 0x4, R74 ;  /* 0x000000041c127825 */ /* 0x000fc800078e024a */
[----:B------:R-:W-:-:S04]  /*0c10*/  IMAD.WIDE R16, R29, 0x4, R74 ;  /* 0x000000041d107825 */ /* 0x000fc800078e024a */
[----:B------:R-:W-:Y:S01]  /*0c20*/  IMAD.WIDE R74, R2, 0x4, R74 ;  /* 0x00000004024a7825 */ /* 0x000fe200078e024a */
[----:B---3--:R-:W-:Y:S04]  /*0c30*/  @P3 STG.E.128 desc[UR6][R24.64], R36 ;  /* 0x0000002418003986 */ /* 0x008fe8000c101d06 */
[----:B----4-:R0:W-:Y:S04]  /*0c40*/  @P4 STG.E.128 desc[UR6][R18.64], R44 ;  /* 0x0000002c12004986 */ /* 0x0101e8000c101d06 */
[----:B-----5:R-:W-:Y:S04]  /*0c50*/  @P5 STG.E.128 desc[UR6][R16.64], R48 ;  /* 0x0000003010005986 */ /* 0x020fe8000c101d06 */
[----:B------:R-:W-:Y:S01]  /*0c60*/  @P1 STG.E.128 desc[UR6][R74.64], R52 ;  /* 0x000000344a001986 */ /* 0x000fe2000c101d06 */
[----:B------:R-:W-:Y:S01]  /*0c70*/  BAR.SYNC.DEFER_BLOCKING 0x0 ;  /* 0x0000000000007b1d */ /* 0x000fe20000010000 */
[----:B------:R-:W-:Y:S01]  /*0c80*/  FADD R42, R66, R42 ;  /* 0x0000002a422a7221 */ /* 0x000fe20000000000 */
[----:B------:R-:W-:Y:S01]  /*0c90*/  FADD R43, R67, R43 ;  /* 0x0000002b432b7221 */ /* 0x000fe20000000000 */
[----:B------:R-:W-:Y:S01]  /*0ca0*/  FADD R71, R71, R26 ;  /* 0x0000001a47477221 */ /* 0x000fe20000000000 */
[----:B------:R-:W-:Y:S01]  /*0cb0*/  FADD R72, R72, R27 ;  /* 0x0000001b48487221 */ /* 0x000fe20000000000 */
[----:B------:R-:W-:Y:S01]  /*0cc0*/  FADD R56, R56, R32 ;  /* 0x0000002038387221 */ /* 0x000fe20000000000 */
[----:B------:R-:W-:Y:S01]  /*0cd0*/  FADD R57, R57, R33 ;  /* 0x0000002139397221 */ /* 0x000fe20000000000 */
[----:B------:R-:W-:Y:S01]  /*0ce0*/  FADD R58, R58, R34 ;  /* 0x000000223a3a7221 */ /* 0x000fe20000000000 */
[----:B------:R-:W-:Y:S01]  /*0cf0*/  FADD R59, R59, R35 ;  /* 0x000000233b3b7221 */ /* 0x000fe20000000000 */
[----:B0-----:R-:W0:Y:S01]  /*0d00*/  LDC.64 R44, c[0x0][0x240] ;  /* 0x00009000ff2c7b82 */ /* 0x001e220000000a00 */
[----:B------:R-:W-:Y:S04]  /*0d10*/  STS [R0], R40 ;  /* 0x0000002800007388 */ /* 0x000fe80000000800 */
[----:B------:R-:W-:Y:S04]  /*0d20*/  STS [R0+0x50], R41 ;  /* 0x0000502900007388 */ /* 0x000fe80000000800 */
[----:B------:R-:W-:Y:S04]  /*0d30*/  STS [R0+0xa0], R42 ;  /* 0x0000a02a00007388 */ /* 0x000fe80000000800 */
[----:B------:R-:W-:Y:S04]  /*0d40*/  STS [R0+0xf0], R43 ;  /* 0x0000f02b00007388 */ /* 0x000fe80000000800 */
[----:B------:R-:W-:Y:S04]  /*0d50*/  STS [R0+0x10], R65 ;  /* 0x0000104100007388 */ /* 0x000fe80000000800 */
[----:B------:R-:W-:Y:S04]  /*0d60*/  STS [R0+0x60], R61 ;  /* 0x0000603d00007388 */ /* 0x000fe80000000800 */
[----:B------:R-:W-:Y:S04]  /*0d70*/  STS [R0+0xb0], R62 ;  /* 0x0000b03e00007388 */ /* 0x000fe80000000800 */
[----:B------:R-:W-:Y:S04]  /*0d80*/  STS [R0+0x100], R63 ;  /* 0x0001003f00007388 */ /* 0x000fe80000000800 */
[----:B------:R1:W-:Y:S04]  /*0d90*/  STS [R0+0x20], R69 ;  /* 0x0000204500007388 */ /* 0x0003e80000000800 */
[----:B------:R-:W-:Y:S04]  /*0da0*/  STS [R0+0x70], R70 ;  /* 0x0000704600007388 */ /* 0x000fe80000000800 */
[----:B------:R2:W-:Y:S04]  /*0db0*/  STS [R0+0xc0], R71 ;  /* 0x0000c04700007388 */ /* 0x0005e80000000800 */
        /* <DEDUP_REMOVED lines=11> */
[----:B------:R-:W-:Y:S01]  /*0e70*/  FADD R49, R70, R5 ;  /* 0x0000000546317221 */ /* 0x000fe20000000000 */
[----:B--2---:R-:W-:Y:S01]  /*0e80*/  FADD R71, R71, R6 ;  /* 0x0000000647477221 */ /* 0x004fe20000000000 */
        /* <DEDUP_REMOVED lines=8> */
[----:B----4-:R-:W-:Y:S04]  /*0f10*/  @P4 STG.E.128 desc[UR6][R6.64], R24 ;  /* 0x0000001806004986 */ /* 0x010fe8000c101d06 */
        /* <DEDUP_REMOVED lines=13> */
[----:B------:R-:W-:Y:S04]  /*0ff0*/  STS [R0], R47 ;  /* 0x0000002f00007388 */ /* 0x000fe80000000800 */
        /* <DEDUP_REMOVED lines=8> */
[----:B------:R-:W-:Y:S01]  /*1080*/  STS [R0+0x70], R49 ;  /* 0x0000703100007388 */ /* 0x000fe20000000800 */
[----:B0-----:R-:W0:Y:S03]  /*1090*/  LDC.64 R10, c[0x0][0x248] ;  /* 0x00009200ff0a7b82 */ /* 0x001e260000000a00 */
[----:B------:R-:W-:Y:S04]  /*10a0*/  STS [R0+0xc0], R71 ;  /* 0x0000c04700007388 */ /* 0x000fe80000000800 */
[----:B------:R-:W-:Y:S04]  /*10b0*/  STS [R0+0x110], R51 ;  /* 0x0001103300007388 */ /* 0x000fe80000000800 */
[----:B------:R-:W-:Y:S04]  /*10c0*/  STS [R0+0x30], R53 ;  /* 0x0000303500007388 */ /* 0x000fe80000000800 */
[----:B------:R-:W-:Y:S04]  /*10d0*/  STS [R0+0x80], R57 ;  /* 0x0000803900007388 */ /* 0x000fe80000000800 */
[----:B------:R-:W-:Y:S04]  /*10e0*/  STS [R0+0xd0], R55 ;  /* 0x0000d03700007388 */ /* 0x000fe80000000800 */
[----:B------:R-:W-:Y:S01]  /*10f0*/  STS [R0+0x120], R59 ;  /* 0x0001203b00007388 */ /* 0x000fe20000000800 */
[----:B------:R-:W-:Y:S06]  /*1100*/  BAR.SYNC.DEFER_BLOCKING 0x0 ;  /* 0x0000000000007b1d */ /* 0x000fec0000010000 */
[----:B------:R-:W1:Y:S04]  /*1110*/  LDS.128 R64, [R64] ;  /* 0x0000000040407984 */ /* 0x000e680000000c00 */
[----:B------:R-:W2:Y:S04]  /*1120*/  LDS.128 R60, [R60+0x1000] ;  /* 0x001000003c3c7984 */ /* 0x000ea80000000c00 */
[----:B------:R-:W3:Y:S01]  /*1130*/  LDS.128 R12, [R31+0x2000] ;  /* 0x002000001f0c7984 */ /* 0x000ee20000000c00 */
[----:B0-----:R-:W-:-:S04]  /*1140*/  IMAD.WIDE R4, R3, 0x4, R10 ;  /* 0x0000000403047825 */ /* 0x001fc800078e020a */
[----:B------:R-:W-:-:S04]  /*1150*/  IMAD.WIDE R6, R28, 0x4, R10 ;  /* 0x000000041c067825 */ /* 0x000fc800078e020a */
[----:B------:R-:W-:Y:S01]  /*1160*/  IMAD.WIDE R8, R29, 0x4, R10 ;  /* 0x000000041d087825 */ /* 0x000fe200078e020a */
[----:B-1----:R0:W-:Y:S04]  /*1170*/  @P3 STG.E.128 desc[UR6][R4.64], R64 ;  /* 0x0000004004003986 */ /* 0x0021e8000c101d06 */
[----:B--2---:R0:W-:Y:S04]  /*1180*/  @P4 STG.E.128 desc[UR6][R6.64], R60 ;  /* 0x0000003c06004986 */ /* 0x0041e8000c101d06 */
[----:B---3--:R0:W-:Y:S02]  /*1190*/  @P5 STG.E.128 desc[UR6][R8.64], R12 ;  /* 0x0000000c08005986 */ /* 0x0081e4000c101d06 */
[----:B0-----:R-:W-:Y:S05]  /*11a0*/  @!P1 EXIT ;  /* 0x000000000000994d */ /* 0x001fea0003800000 */
[----:B------:R-:W0:Y:S01]  /*11b0*/  LDS.128 R28, [R30+0x3000] ;  /* 0x003000001e1c7984 */ /* 0x000e220000000c00 */
[----:B------:R-:W-:-:S05]  /*11c0*/  IMAD.WIDE R2, R2, 0x4, R10 ;  /* 0x0000000402027825 */ /* 0x000fca00078e020a */
[----:B0-----:R-:W-:Y:S01]  /*11d0*/  STG.E.128 desc[UR6][R2.64], R28 ;  /* 0x0000001c02007986 */ /* 0x001fe2000c101d06 */
[----:B------:R-:W-:Y:S05]  /*11e0*/  EXIT ;  /* 0x000000000000794d */ /* 0x000fea0003800000 */
.L_x_0:
[----:B------:R-:W-:-:S00]  /*11f0*/  BRA `(.L_x_0) ;  /* 0xfffffffc00fc7947 */ /* 0x000fc0000383ffff */
[----:B------:R-:W-:-:S00]  /*1200*/  NOP ;  /* 0x0000000000007918 */ /* 0x000fc00000000000 */
[----:B------:R-:W-:-:S00]  /*1210*/  NOP ;  /* 0x0000000000007918 */ /* 0x000fc00000000000 */
[----:B------:R-:W-:-:S00]  /*1220*/  NOP ;  /* 0x0000000000007918 */ /* 0x000fc00000000000 */
[----:B------:R-:W-:-:S00]  /*1230*/  NOP ;  /* 0x0000000000007918 */ /* 0x000fc00000000000 */
[----:B------:R-:W-:-:S00]  /*1240*/  NOP ;  /* 0x0000000000007918 */ /* 0x000fc00000000000 */
[----:B------:R-:W-:-:S00]  /*1250*/  NOP ;  /* 0x0000000000007918 */ /* 0x000fc00000000000 */
[----:B------:R-:W-:-:S00]  /*1260*/  NOP ;  /* 0x0000000000007918 */ /* 0x000fc00000000000 */
[----:B------:R-:W-:-:S00]  /*1270*/  NOP ;  /* 0x0000000000007918 */ /* 0x000fc00000000000 */
.L_x_1:


//--------------------- .nv.shared.triton_poi_fused_add_unsqueeze_5 --------------------------
	.section	.nv.shared.triton_poi_fused_add_unsqueeze_5,"aw",@nobits
	.sectionflags	@""
	.align	16
	.zero		1024


//--------------------- .nv.constant0.triton_poi_fused_add_unsqueeze_5 --------------------------
	.section	.nv.constant0.triton_poi_fused_add_unsqueeze_5,"a",@progbits
	.sectionflags	@""
	.align	4
.nv.constant0.triton_poi_fused_add_unsqueeze_5:
	.zero		600
